//
// Generated by NVIDIA NVVM Compiler
//
// Compiler Build ID: CL-36424714
// Cuda compilation tools, release 13.0, V13.0.88
// Based on NVVM 20.0.0
//

.version 9.0
.target sm_100
.address_size 64

	// .globl	_Z12producto_escPfS_S_j
// _ZZ12producto_escPfS_S_jE5cache has been demoted

.visible .entry _Z12producto_escPfS_S_j(
	.param .u64 .ptr .align 1 _Z12producto_escPfS_S_j_param_0,
	.param .u64 .ptr .align 1 _Z12producto_escPfS_S_j_param_1,
	.param .u64 .ptr .align 1 _Z12producto_escPfS_S_j_param_2,
	.param .u32 _Z12producto_escPfS_S_j_param_3
)
{
	.reg .pred 	%p<7>;
	.reg .b32 	%r<19>;
	.reg .b32 	%f<14>;
	.reg .b64 	%rd<12>;
	// demoted variable
	.shared .align 4 .b8 _ZZ12producto_escPfS_S_jE5cache[128];
	ld.param.u64 	%rd3, [_Z12producto_escPfS_S_j_param_0];
	ld.param.u64 	%rd4, [_Z12producto_escPfS_S_j_param_1];
	ld.param.u64 	%rd5, [_Z12producto_escPfS_S_j_param_2];
	ld.param.u32 	%r11, [_Z12producto_escPfS_S_j_param_3];
	mov.u32 	%r1, %tid.x;
	mov.u32 	%r2, %ctaid.x;
	mov.u32 	%r18, %ntid.x;
	mad.lo.s32 	%r17, %r2, %r18, %r1;
	setp.ge.u32 	%p1, %r17, %r11;
	mov.f32 	%f13, 0f00000000;
	@%p1 bra 	$L__BB0_3;
	mov.u32 	%r12, %nctaid.x;
	mul.lo.s32 	%r5, %r12, %r18;
	cvta.to.global.u64 	%rd1, %rd3;
	cvta.to.global.u64 	%rd2, %rd4;
	mov.f32 	%f13, 0f00000000;
$L__BB0_2:
	mul.wide.s32 	%rd6, %r17, 4;
	add.s64 	%rd7, %rd1, %rd6;
	ld.global.f32 	%f6, [%rd7];
	add.s64 	%rd8, %rd2, %rd6;
	ld.global.f32 	%f7, [%rd8];
	fma.rn.f32 	%f13, %f6, %f7, %f13;
	add.s32 	%r17, %r17, %r5;
	setp.lt.u32 	%p2, %r17, %r11;
	@%p2 bra 	$L__BB0_2;
$L__BB0_3:
	shl.b32 	%r13, %r1, 2;
	mov.u32 	%r14, _ZZ12producto_escPfS_S_jE5cache;
	add.s32 	%r8, %r14, %r13;
	st.shared.f32 	[%r8], %f13;
	bar.sync 	0;
	setp.lt.u32 	%p3, %r18, 2;
	@%p3 bra 	$L__BB0_7;
$L__BB0_4:
	shr.u32 	%r10, %r18, 1;
	setp.ge.u32 	%p4, %r1, %r10;
	@%p4 bra 	$L__BB0_6;
	shl.b32 	%r15, %r10, 2;
	add.s32 	%r16, %r8, %r15;
	ld.shared.f32 	%f8, [%r16];
	ld.shared.f32 	%f9, [%r8];
	add.f32 	%f10, %f8, %f9;
	st.shared.f32 	[%r8], %f10;
$L__BB0_6:
	bar.sync 	0;
	setp.gt.u32 	%p5, %r18, 3;
	mov.u32 	%r18, %r10;
	@%p5 bra 	$L__BB0_4;
$L__BB0_7:
	setp.ne.s32 	%p6, %r1, 0;
	@%p6 bra 	$L__BB0_9;
	ld.shared.f32 	%f11, [_ZZ12producto_escPfS_S_jE5cache];
	cvta.to.global.u64 	%rd9, %rd5;
	mul.wide.u32 	%rd10, %r2, 4;
	add.s64 	%rd11, %rd9, %rd10;
	st.global.f32 	[%rd11], %f11;
$L__BB0_9:
	ret;

}


// ===== COMPILED SASS (sm_100) =====

	.target	sm_100

	.elftype	@"ET_EXEC"


//--------------------- .note.nv.tkinfo           --------------------------
	.section	.note.nv.tkinfo,"",@"SHT_NOTE"
	.sectionflags	@"SHF_NOTE_NV_TKINFO"
	.tkinfo
        /*0018*/ 	.word	0x00000002
        /*0030*/ 	.string	""
        /*0030*/ 	.string	"ptxas"
        /*0030*/ 	.string	"Cuda compilation tools, release 13.0, V13.0.88"
        /*0030*/ 	.string	"Build cuda_13.0.r13.0/compiler.36424714_0"
        /*0030*/ 	.string	"-arch sm_100 -m 64 "



//--------------------- .note.nv.cuinfo           --------------------------
	.section	.note.nv.cuinfo,"",@"SHT_NOTE"
	.sectionflags	@"SHF_NOTE_NV_CUINFO"
        /*0018*/ 	.short	0x0002
        /*001a*/ 	.short	0x0064
        /*001c*/ 	.short	0x0082
	.zero		2


//--------------------- .nv.info                  --------------------------
	.section	.nv.info,"",@"SHT_CUDA_INFO"
	.align	4


	//----- nvinfo : EIATTR_REGCOUNT
	.align		4
        /*0000*/ 	.byte	0x04, 0x2f
        /*0002*/ 	.short	(.L_1 - .L_0)
	.align		4
.L_0:
        /*0004*/ 	.word	index@(_Z12producto_escPfS_S_j)
        /*0008*/ 	.word	0x00000012


	//----- nvinfo : EIATTR_FRAME_SIZE
	.align		4
.L_1:
        /*000c*/ 	.byte	0x04, 0x11
        /*000e*/ 	.short	(.L_3 - .L_2)
	.align		4
.L_2:
        /*0010*/ 	.word	index@(_Z12producto_escPfS_S_j)
        /*0014*/ 	.word	0x00000000


	//----- nvinfo : EIATTR_MIN_STACK_SIZE
	.align		4
.L_3:
        /*0018*/ 	.byte	0x04, 0x12
        /*001a*/ 	.short	(.L_5 - .L_4)
	.align		4
.L_4:
        /*001c*/ 	.word	index@(_Z12producto_escPfS_S_j)
        /*0020*/ 	.word	0x00000000
.L_5:


//--------------------- .nv.compat                --------------------------
	.section	.nv.compat,"",@"SHT_CUDA_COMPAT_INFO"
	.align	4
        /*0000*/ 	.byte	0x02, 0x09, 0x00, 0x00, 0x02, 0x02, 0x01, 0x00, 0x02, 0x05, 0x05, 0x00, 0x03, 0x07, 0x01, 0x01
        /*0010*/ 	.byte	0x02, 0x03, 0x00, 0x00, 0x02, 0x06, 0x01, 0x00, 0x04, 0x0b, 0x08, 0x00, 0x09, 0x00, 0x00, 0x00
        /*0020*/ 	.byte	0x00, 0x00, 0x00, 0x00


//--------------------- .nv.info._Z12producto_escPfS_S_j --------------------------
	.section	.nv.info._Z12producto_escPfS_S_j,"",@"SHT_CUDA_INFO"
	.sectionflags	@""
	.align	4


	//----- nvinfo : EIATTR_CUDA_API_VERSION
	.align		4
        /*0000*/ 	.byte	0x04, 0x37
        /*0002*/ 	.short	(.L_7 - .L_6)
.L_6:
        /*0004*/ 	.word	0x00000082


	//----- nvinfo : EIATTR_KPARAM_INFO
	.align		4
.L_7:
        /*0008*/ 	.byte	0x04, 0x17
        /*000a*/ 	.short	(.L_9 - .L_8)
.L_8:
        /*000c*/ 	.word	0x00000000
        /*0010*/ 	.short	0x0003
        /*0012*/ 	.short	0x0018
        /*0014*/ 	.byte	0x00, 0xf0, 0x11, 0x00


	//----- nvinfo : EIATTR_KPARAM_INFO
	.align		4
.L_9:
        /*0018*/ 	.byte	0x04, 0x17
        /*001a*/ 	.short	(.L_11 - .L_10)
.L_10:
        /*001c*/ 	.word	0x00000000
        /*0020*/ 	.short	0x0002
        /*0022*/ 	.short	0x0010
        /*0024*/ 	.byte	0x00, 0xf5, 0x21, 0x00


	//----- nvinfo : EIATTR_KPARAM_INFO
	.align		4
.L_11:
        /*0028*/ 	.byte	0x04, 0x17
        /*002a*/ 	.short	(.L_13 - .L_12)
.L_12:
        /*002c*/ 	.word	0x00000000
        /*0030*/ 	.short	0x0001
        /*0032*/ 	.short	0x0008
        /*0034*/ 	.byte	0x00, 0xf5, 0x21, 0x00


	//----- nvinfo : EIATTR_KPARAM_INFO
	.align		4
.L_13:
        /*0038*/ 	.byte	0x04, 0x17
        /*003a*/ 	.short	(.L_15 - .L_14)
.L_14:
        /*003c*/ 	.word	0x00000000
        /*0040*/ 	.short	0x0000
        /*0042*/ 	.short	0x0000
        /*0044*/ 	.byte	0x00, 0xf5, 0x21, 0x00


	//----- nvinfo : EIATTR_SPARSE_MMA_MASK
	.align		4
.L_15:
        /*0048*/ 	.byte	0x03, 0x50
        /*004a*/ 	.short	0x0000


	//----- nvinfo : EIATTR_MAXREG_COUNT
	.align		4
        /*004c*/ 	.byte	0x03, 0x1b
        /*004e*/ 	.short	0x00ff


	//----- nvinfo : EIATTR_NUM_BARRIERS
	.align		4
        /*0050*/ 	.byte	0x02, 0x4c
        /*0052*/ 	.byte	0x01
	.zero		1


	//----- nvinfo : EIATTR_MERCURY_ISA_VERSION
	.align		4
        /*0054*/ 	.byte	0x03, 0x5f
        /*0056*/ 	.short	0x0101


	//----- nvinfo : EIATTR_VRC_CTA_INIT_COUNT
	.align		4
        /*0058*/ 	.byte	0x02, 0x4a
	.zero		1
	.zero		1


	//----- nvinfo : EIATTR_EXIT_INSTR_OFFSETS
	.align		4
        /*005c*/ 	.byte	0x04, 0x1c
        /*005e*/ 	.short	(.L_17 - .L_16)


	//   ....[0]....
.L_16:
        /*0060*/ 	.word	0x000002e0


	//   ....[1]....
        /*0064*/ 	.word	0x00000360


	//----- nvinfo : EIATTR_CRS_STACK_SIZE
	.align		4
.L_17:
        /*0068*/ 	.byte	0x04, 0x1e
        /*006a*/ 	.short	(.L_19 - .L_18)
.L_18:
        /*006c*/ 	.word	0x00000000


	//----- nvinfo : EIATTR_CBANK_PARAM_SIZE
	.align		4
.L_19:
        /*0070*/ 	.byte	0x03, 0x19
        /*0072*/ 	.short	0x001c


	//----- nvinfo : EIATTR_PARAM_CBANK
	.align		4
        /*0074*/ 	.byte	0x04, 0x0a
        /*0076*/ 	.short	(.L_21 - .L_20)
	.align		4
.L_20:
        /*0078*/ 	.word	index@(.nv.constant0._Z12producto_escPfS_S_j)
        /*007c*/ 	.short	0x0380
        /*007e*/ 	.short	0x001c


	//----- nvinfo : EIATTR_SW_WAR
	.align		4
.L_21:
        /*0080*/ 	.byte	0x04, 0x36
        /*0082*/ 	.short	(.L_23 - .L_22)
.L_22:
        /*0084*/ 	.word	0x00000008
.L_23:


//--------------------- .nv.callgraph             --------------------------
	.section	.nv.callgraph,"",@"SHT_CUDA_CALLGRAPH"
	.align	4
	.sectionentsize	8
	.align		4
        /*0000*/ 	.word	0x00000000
	.align		4
        /*0004*/ 	.word	0xffffffff
	.align		4
        /*0008*/ 	.word	0x00000000
	.align		4
        /*000c*/ 	.word	0xfffffffe
	.align		4
        /*0010*/ 	.word	0x00000000
	.align		4
        /*0014*/ 	.word	0xfffffffd
	.align		4
        /*0018*/ 	.word	0x00000000
	.align		4
        /*001c*/ 	.word	0xfffffffc


//--------------------- .text._Z12producto_escPfS_S_j --------------------------
	.section	.text._Z12producto_escPfS_S_j,"ax",@progbits
	.align	128
        .global         _Z12producto_escPfS_S_j
        .type           _Z12producto_escPfS_S_j,@function
        .size           _Z12producto_escPfS_S_j,(.L_x_6 - _Z12producto_escPfS_S_j)
        .other          _Z12producto_escPfS_S_j,@"STO_CUDA_ENTRY STV_DEFAULT"
_Z12producto_escPfS_S_j:
.text._Z12producto_escPfS_S_j:
[----:B------:R-:W-:Y:S01]  /*0000*/  LDC R1, c[0x0][0x37c] ;  /* 0x0000df00ff017b82 */ /* 0x000fe20000000800 */
[----:B------:R-:W0:Y:S01]  /*0010*/  S2R R12, SR_TID.X ;  /* 0x00000000000c7919 */ /* 0x000e220000002100 */
[----:B------:R-:W1:Y:S01]  /*0020*/  LDCU UR4, c[0x0][0x360] ;  /* 0x00006c00ff0477ac */ /* 0x000e620008000800 */
[----:B------:R-:W-:Y:S01]  /*0030*/  BSSY.RECONVERGENT B0, `(.L_x_0) ;  /* 0x0000016000007945 */ /* 0x000fe20003800200 */
[----:B------:R-:W-:Y:S01]  /*0040*/  IMAD.MOV.U32 R11, RZ, RZ, RZ ;  /* 0x000000ffff0b7224 */ /* 0x000fe200078e00ff */
[----:B------:R-:W0:Y:S01]  /*0050*/  S2R R13, SR_CTAID.X ;  /* 0x00000000000d7919 */ /* 0x000e220000002500 */
[----:B------:R-:W2:Y:S01]  /*0060*/  LDCU UR5, c[0x0][0x398] ;  /* 0x00007300ff0577ac */ /* 0x000ea20008000800 */
[----:B------:R-:W3:Y:S01]  /*0070*/  LDCU.64 UR6, c[0x0][0x358] ;  /* 0x00006b00ff0677ac */ /* 0x000ee20008000a00 */
[----:B-1----:R-:W-:Y:S02]  /*0080*/  IMAD.U32 R10, RZ, RZ, UR4 ;  /* 0x00000004ff0a7e24 */ /* 0x002fe4000f8e00ff */
[----:B0-----:R-:W-:-:S05]  /*0090*/  IMAD R0, R13, UR4, R12 ;  /* 0x000000040d007c24 */ /* 0x001fca000f8e020c */
[----:B--2---:R-:W-:-:S13]  /*00a0*/  ISETP.GE.U32.AND P0, PT, R0, UR5, PT ;  /* 0x0000000500007c0c */ /* 0x004fda000bf06070 */
[----:B---3--:R-:W-:Y:S05]  /*00b0*/  @P0 BRA `(.L_x_1) ;  /* 0x0000000000340947 */ /* 0x008fea0003800000 */
[----:B------:R-:W0:Y:S01]  /*00c0*/  LDC.64 R6, c[0x0][0x380] ;  /* 0x0000e000ff067b82 */ /* 0x000e220000000a00 */
[----:B------:R-:W1:Y:S01]  /*00d0*/  LDCU UR4, c[0x0][0x370] ;  /* 0x00006e00ff0477ac */ /* 0x000e620008000800 */
[----:B------:R-:W-:-:S06]  /*00e0*/  HFMA2 R11, -RZ, RZ, 0, 0 ;  /* 0x00000000ff0b7431 */ /* 0x000fcc00000001ff */
[----:B------:R-:W2:Y:S01]  /*00f0*/  LDC.64 R8, c[0x0][0x388] ;  /* 0x0000e200ff087b82 */ /* 0x000ea20000000a00 */
[----:B-1----:R-:W-:-:S07]  /*0100*/  IMAD R15, R10, UR4, RZ ;  /* 0x000000040a0f7c24 */ /* 0x002fce000f8e02ff */
.L_x_2:
[----:B0-----:R-:W-:-:S04]  /*0110*/  IMAD.WIDE R2, R0, 0x4, R6 ;  /* 0x0000000400027825 */ /* 0x001fc800078e0206 */
[----:B--2---:R-:W-:Y:S02]  /*0120*/  IMAD.WIDE R4, R0, 0x4, R8 ;  /* 0x0000000400047825 */ /* 0x004fe400078e0208 */
[----:B------:R-:W2:Y:S04]  /*0130*/  LDG.E R2, desc[UR6][R2.64] ;  /* 0x0000000602027981 */ /* 0x000ea8000c1e1900 */
[----:B------:R-:W2:Y:S01]  /*0140*/  LDG.E R4, desc[UR6][R4.64] ;  /* 0x0000000604047981 */ /* 0x000ea2000c1e1900 */
[----:B------:R-:W-:-:S05]  /*0150*/  IMAD.IADD R0, R15, 0x1, R0 ;  /* 0x000000010f007824 */ /* 0x000fca00078e0200 */
[----:B------:R-:W-:Y:S01]  /*0160*/  ISETP.GE.U32.AND P0, PT, R0, UR5, PT ;  /* 0x0000000500007c0c */ /* 0x000fe2000bf06070 */
[----:B--2---:R-:W-:-:S12]  /*0170*/  FFMA R11, R2, R4, R11 ;  /* 0x00000004020b7223 */ /* 0x004fd8000000000b */
[----:B------:R-:W-:Y:S05]  /*0180*/  @!P0 BRA `(.L_x_2) ;  /* 0xfffffffc00e08947 */ /* 0x000fea000383ffff */
.L_x_1:
[----:B------:R-:W-:Y:S05]  /*0190*/  BSYNC.RECONVERGENT B0 ;  /* 0x0000000000007941 */ /* 0x000fea0003800200 */
.L_x_0:
[----:B------:R-:W0:Y:S01]  /*01a0*/  S2UR UR5, SR_CgaCtaId ;  /* 0x00000000000579c3 */ /* 0x000e220000008800 */
[----:B------:R-:W-:Y:S01]  /*01b0*/  UMOV UR4, 0x400 ;  /* 0x0000040000047882 */ /* 0x000fe20000000000 */
[----:B------:R-:W-:Y:S02]  /*01c0*/  ISETP.GE.U32.AND P1, PT, R10, 0x2, PT ;  /* 0x000000020a00780c */ /* 0x000fe40003f26070 */
[----:B------:R-:W-:Y:S01]  /*01d0*/  ISETP.NE.AND P0, PT, R12, RZ, PT ;  /* 0x000000ff0c00720c */ /* 0x000fe20003f05270 */
[----:B0-----:R-:W-:-:S06]  /*01e0*/  ULEA UR4, UR5, UR4, 0x18 ;  /* 0x0000000405047291 */ /* 0x001fcc000f8ec0ff */
[----:B------:R-:W-:-:S05]  /*01f0*/  LEA R0, R12, UR4, 0x2 ;  /* 0x000000040c007c11 */ /* 0x000fca000f8e10ff */
[----:B------:R0:W-:Y:S01]  /*0200*/  STS [R0], R11 ;  /* 0x0000000b00007388 */ /* 0x0001e20000000800 */
[----:B------:R-:W-:Y:S06]  /*0210*/  BAR.SYNC.DEFER_BLOCKING 0x0 ;  /* 0x0000000000007b1d */ /* 0x000fec0000010000 */
[----:B------:R-:W-:Y:S05]  /*0220*/  @!P1 BRA `(.L_x_3) ;  /* 0x00000000002c9947 */ /* 0x000fea0003800000 */
.L_x_4:
[----:B------:R-:W-:-:S04]  /*0230*/  SHF.R.U32.HI R5, RZ, 0x1, R10 ;  /* 0x00000001ff057819 */ /* 0x000fc8000001160a */
[----:B------:R-:W-:-:S13]  /*0240*/  ISETP.GE.U32.AND P1, PT, R12, R5, PT ;  /* 0x000000050c00720c */ /* 0x000fda0003f26070 */
[----:B------:R-:W-:Y:S01]  /*0250*/  @!P1 LEA R2, R5, R0, 0x2 ;  /* 0x0000000005029211 */ /* 0x000fe200078e10ff */
[----:B------:R-:W-:Y:S05]  /*0260*/  @!P1 LDS R3, [R0] ;  /* 0x0000000000039984 */ /* 0x000fea0000000800 */
[----:B------:R-:W1:Y:S02]  /*0270*/  @!P1 LDS R2, [R2] ;  /* 0x0000000002029984 */ /* 0x000e640000000800 */
[----:B-1----:R-:W-:-:S05]  /*0280*/  @!P1 FADD R3, R2, R3 ;  /* 0x0000000302039221 */ /* 0x002fca0000000000 */
[----:B------:R1:W-:Y:S01]  /*0290*/  @!P1 STS [R0], R3 ;  /* 0x0000000300009388 */ /* 0x0003e20000000800 */
[----:B------:R-:W-:Y:S01]  /*02a0*/  BAR.SYNC.DEFER_BLOCKING 0x0 ;  /* 0x0000000000007b1d */ /* 0x000fe20000010000 */
[----:B------:R-:W-:Y:S02]  /*02b0*/  ISETP.GT.U32.AND P1, PT, R10, 0x3, PT ;  /* 0x000000030a00780c */ /* 0x000fe40003f24070 */
[----:B------:R-:W-:-:S11]  /*02c0*/  MOV R10, R5 ;  /* 0x00000005000a7202 */ /* 0x000fd60000000f00 */
[----:B-1----:R-:W-:Y:S05]  /*02d0*/  @P1 BRA `(.L_x_4) ;  /* 0xfffffffc00d41947 */ /* 0x002fea000383ffff */
.L_x_3:
[----:B------:R-:W-:Y:S05]  /*02e0*/  @P0 EXIT ;  /* 0x000000000000094d */ /* 0x000fea0003800000 */
[----:B------:R-:W1:Y:S01]  /*02f0*/  S2UR UR5, SR_CgaCtaId ;  /* 0x00000000000579c3 */ /* 0x000e620000008800 */
[----:B------:R-:W-:-:S07]  /*0300*/  UMOV UR4, 0x400 ;  /* 0x0000040000047882 */ /* 0x000fce0000000000 */
[----:B------:R-:W2:Y:S01]  /*0310*/  LDC.64 R2, c[0x0][0x390] ;  /* 0x0000e400ff027b82 */ /* 0x000ea20000000a00 */
[----:B-1----:R-:W-:Y:S01]  /*0320*/  ULEA UR4, UR5, UR4, 0x18 ;  /* 0x0000000405047291 */ /* 0x002fe2000f8ec0ff */
[----:B--2---:R-:W-:-:S08]  /*0330*/  IMAD.WIDE.U32 R2, R13, 0x4, R2 ;  /* 0x000000040d027825 */ /* 0x004fd000078e0002 */
[----:B------:R-:W1:Y:S04]  /*0340*/  LDS R5, [UR4] ;  /* 0x00000004ff057984 */ /* 0x000e680008000800 */
[----:B-1----:R-:W-:Y:S01]  /*0350*/  STG.E desc[UR6][R2.64], R5 ;  /* 0x0000000502007986 */ /* 0x002fe2000c101906 */
[----:B------:R-:W-:Y:S05]  /*0360*/  EXIT ;  /* 0x000000000000794d */ /* 0x000fea0003800000 */
.L_x_5:
[----:B------:R-:W-:-:S00]  /*0370*/  BRA `(.L_x_5) ;  /* 0xfffffffc00fc7947 */ /* 0x000fc0000383ffff */
[----:B------:R-:W-:-:S00]  /*0380*/  NOP ;  /* 0x0000000000007918 */ /* 0x000fc00000000000 */
[----:B------:R-:W-:-:S00]  /*0390*/  NOP ;  /* 0x0000000000007918 */ /* 0x000fc00000000000 */
[----:B------:R-:W-:-:S00]  /*03a0*/  NOP ;  /* 0x0000000000007918 */ /* 0x000fc00000000000 */
[----:B------:R-:W-:-:S00]  /*03b0*/  NOP ;  /* 0x0000000000007918 */ /* 0x000fc00000000000 */
[----:B------:R-:W-:-:S00]  /*03c0*/  NOP ;  /* 0x0000000000007918 */ /* 0x000fc00000000000 */
[----:B------:R-:W-:-:S00]  /*03d0*/  NOP ;  /* 0x0000000000007918 */ /* 0x000fc00000000000 */
[----:B------:R-:W-:-:S00]  /*03e0*/  NOP ;  /* 0x0000000000007918 */ /* 0x000fc00000000000 */
[----:B------:R-:W-:-:S00]  /*03f0*/  NOP ;  /* 0x0000000000007918 */ /* 0x000fc00000000000 */
.L_x_6:


//--------------------- .nv.shared._Z12producto_escPfS_S_j --------------------------
	.section	.nv.shared._Z12producto_escPfS_S_j,"aw",@nobits
	.sectionflags	@""
	.align	4
.nv.shared._Z12producto_escPfS_S_j:
	.zero		1152


//--------------------- .nv.shared.reserved.0     --------------------------
	.section	.nv.shared.reserved.0,"aw",@nobits
	.weak		__nv_reservedSMEM_offset_0_alias
	.size		__nv_reservedSMEM_offset_0_alias, 0, 64
	.other		__nv_reservedSMEM_offset_0_alias,@"STO_CUDA_RESERVED_SHARED STV_DEFAULT"
__nv_reservedSMEM_offset_0_alias:
	.zero		0
	.zero		64


//--------------------- .nv.constant0._Z12producto_escPfS_S_j --------------------------
	.section	.nv.constant0._Z12producto_escPfS_S_j,"a",@progbits
	.sectionflags	@""
	.align	4
.nv.constant0._Z12producto_escPfS_S_j:
	.zero		924


//--------------------- SYMBOLS --------------------------

	.type		.nv.reservedSmem.offset0,@object
	.size		.nv.reservedSmem.offset0,0x4
	.type		.nv.reservedSmem.cap,@object
	.size		.nv.reservedSmem.cap,0x4
